//
// Generated by NVIDIA NVVM Compiler
//
// Compiler Build ID: CL-36424714
// Cuda compilation tools, release 13.0, V13.0.88
// Based on NVVM 20.0.0
//

.version 9.0
.target sm_100
.address_size 64

	// .globl	_Z12write_outputPiS_S_S_S_S_S_ii
.extern .func  (.param .b32 func_retval0) vprintf
(
	.param .b64 vprintf_param_0,
	.param .b64 vprintf_param_1
)
;
.global .align 1 .b8 $str[22] = {105, 110, 115, 105, 100, 101, 32, 116, 104, 101, 32, 107, 101, 114, 110, 101, 108, 32, 37, 100, 10};

.visible .entry _Z12write_outputPiS_S_S_S_S_S_ii(
	.param .u64 .ptr .align 1 _Z12write_outputPiS_S_S_S_S_S_ii_param_0,
	.param .u64 .ptr .align 1 _Z12write_outputPiS_S_S_S_S_S_ii_param_1,
	.param .u64 .ptr .align 1 _Z12write_outputPiS_S_S_S_S_S_ii_param_2,
	.param .u64 .ptr .align 1 _Z12write_outputPiS_S_S_S_S_S_ii_param_3,
	.param .u64 .ptr .align 1 _Z12write_outputPiS_S_S_S_S_S_ii_param_4,
	.param .u64 .ptr .align 1 _Z12write_outputPiS_S_S_S_S_S_ii_param_5,
	.param .u64 .ptr .align 1 _Z12write_outputPiS_S_S_S_S_S_ii_param_6,
	.param .u32 _Z12write_outputPiS_S_S_S_S_S_ii_param_7,
	.param .u32 _Z12write_outputPiS_S_S_S_S_S_ii_param_8
)
{
	.local .align 8 .b8 	__local_depot0[8];
	.reg .b64 	%SP;
	.reg .b64 	%SPL;
	.reg .pred 	%p<5>;
	.reg .b32 	%r<45>;
	.reg .b64 	%rd<29>;

	mov.u64 	%SPL, __local_depot0;
	cvta.local.u64 	%SP, %SPL;
	ld.param.u64 	%rd7, [_Z12write_outputPiS_S_S_S_S_S_ii_param_0];
	ld.param.u64 	%rd8, [_Z12write_outputPiS_S_S_S_S_S_ii_param_2];
	ld.param.u64 	%rd9, [_Z12write_outputPiS_S_S_S_S_S_ii_param_3];
	ld.param.u64 	%rd10, [_Z12write_outputPiS_S_S_S_S_S_ii_param_4];
	ld.param.u64 	%rd11, [_Z12write_outputPiS_S_S_S_S_S_ii_param_5];
	ld.param.u64 	%rd6, [_Z12write_outputPiS_S_S_S_S_S_ii_param_6];
	ld.param.u32 	%r3, [_Z12write_outputPiS_S_S_S_S_S_ii_param_7];
	ld.param.u32 	%r4, [_Z12write_outputPiS_S_S_S_S_S_ii_param_8];
	cvta.to.global.u64 	%rd1, %rd8;
	cvta.to.global.u64 	%rd2, %rd7;
	cvta.to.global.u64 	%rd3, %rd10;
	cvta.to.global.u64 	%rd4, %rd11;
	cvta.to.global.u64 	%rd5, %rd9;
	mov.u32 	%r5, %ctaid.x;
	mov.u32 	%r6, %ntid.x;
	mov.u32 	%r7, %tid.x;
	mad.lo.s32 	%r8, %r5, %r6, %r7;
	setp.ge.s32 	%p1, %r8, %r4;
	@%p1 bra 	$L__BB0_6;
	atom.global.add.u32 	%r1, [%rd5], 1;
	shr.u32 	%r9, %r3, 31;
	add.s32 	%r10, %r3, %r9;
	shr.s32 	%r2, %r10, 1;
	setp.ge.s32 	%p2, %r1, %r2;
	@%p2 bra 	$L__BB0_3;
	ld.global.u32 	%r34, [%rd4];
	mul.lo.s32 	%r35, %r34, %r3;
	shr.u32 	%r36, %r35, 31;
	add.s32 	%r37, %r35, %r36;
	shr.s32 	%r38, %r37, 1;
	ld.global.u32 	%r39, [%rd3];
	add.s32 	%r40, %r39, %r1;
	add.s32 	%r41, %r40, %r38;
	mul.wide.s32 	%rd21, %r41, 4;
	add.s64 	%rd22, %rd2, %rd21;
	ld.global.u32 	%r42, [%rd22];
	mul.wide.s32 	%rd23, %r40, 4;
	add.s64 	%rd24, %rd1, %rd23;
	st.global.u32 	[%rd24], %r42;
	add.u64 	%rd25, %SP, 0;
	add.u64 	%rd26, %SPL, 0;
	st.local.u32 	[%rd26], %r1;
	mov.u64 	%rd27, $str;
	cvta.global.u64 	%rd28, %rd27;
	{ // callseq 0, 0
	.param .b64 param0;
	st.param.b64 	[param0], %rd28;
	.param .b64 param1;
	st.param.b64 	[param1], %rd25;
	.param .b32 retval0;
	call.uni (retval0), 
	vprintf, 
	(
	param0, 
	param1
	);
	ld.param.b32 	%r43, [retval0];
	} // callseq 0
	bra.uni 	$L__BB0_6;
$L__BB0_3:
	setp.eq.s32 	%p3, %r1, %r2;
	@%p3 bra 	$L__BB0_5;
	atom.global.add.u32 	%r11, [%rd5], 1;
	ld.global.u32 	%r12, [%rd4];
	mul.lo.s32 	%r13, %r12, %r3;
	shr.u32 	%r14, %r13, 31;
	add.s32 	%r15, %r13, %r14;
	shr.s32 	%r16, %r15, 1;
	ld.global.u32 	%r17, [%rd3];
	add.s32 	%r18, %r17, %r11;
	add.s32 	%r19, %r18, %r16;
	mul.wide.s32 	%rd12, %r19, 4;
	add.s64 	%rd13, %rd2, %rd12;
	ld.global.u32 	%r20, [%rd13];
	mul.wide.s32 	%rd14, %r18, 4;
	add.s64 	%rd15, %rd1, %rd14;
	st.global.u32 	[%rd15], %r20;
	bra.uni 	$L__BB0_6;
$L__BB0_5:
	cvta.to.global.u64 	%rd16, %rd6;
	mov.b32 	%r21, 1;
	st.global.u32 	[%rd16], %r21;
	ld.global.u32 	%r22, [%rd4];
	add.s32 	%r23, %r22, 1;
	st.global.u32 	[%rd4], %r23;
	ld.global.u32 	%r24, [%rd3];
	setp.eq.s32 	%p4, %r24, 0;
	selp.b32 	%r25, %r1, 0, %p4;
	st.global.u32 	[%rd3], %r25;
	st.global.u32 	[%rd5], %r21;
	ld.global.u32 	%r26, [%rd4];
	mul.lo.s32 	%r27, %r26, %r3;
	shr.u32 	%r28, %r27, 31;
	add.s32 	%r29, %r27, %r28;
	shr.s32 	%r30, %r29, 1;
	ld.global.u32 	%r31, [%rd3];
	add.s32 	%r32, %r30, %r31;
	mul.wide.s32 	%rd17, %r32, 4;
	add.s64 	%rd18, %rd2, %rd17;
	ld.global.u32 	%r33, [%rd18];
	mul.wide.s32 	%rd19, %r31, 4;
	add.s64 	%rd20, %rd1, %rd19;
	st.global.u32 	[%rd20], %r33;
$L__BB0_6:
	ret;

}


// ===== COMPILED SASS (sm_100) =====

	.target	sm_100

	.elftype	@"ET_EXEC"


//--------------------- .note.nv.tkinfo           --------------------------
	.section	.note.nv.tkinfo,"",@"SHT_NOTE"
	.sectionflags	@"SHF_NOTE_NV_TKINFO"
	.tkinfo
        /*0018*/ 	.word	0x00000002
        /*0030*/ 	.string	""
        /*0030*/ 	.string	"ptxas"
        /*0030*/ 	.string	"Cuda compilation tools, release 13.0, V13.0.88"
        /*0030*/ 	.string	"Build cuda_13.0.r13.0/compiler.36424714_0"
        /*0030*/ 	.string	"-arch sm_100 -m 64 "



//--------------------- .note.nv.cuinfo           --------------------------
	.section	.note.nv.cuinfo,"",@"SHT_NOTE"
	.sectionflags	@"SHF_NOTE_NV_CUINFO"
        /*0018*/ 	.short	0x0002
        /*001a*/ 	.short	0x0064
        /*001c*/ 	.short	0x0082
	.zero		2


//--------------------- .nv.info                  --------------------------
	.section	.nv.info,"",@"SHT_CUDA_INFO"
	.align	4


	//----- nvinfo : EIATTR_REGCOUNT
	.align		4
        /*0000*/ 	.byte	0x04, 0x2f
        /*0002*/ 	.short	(.L_2 - .L_1)
	.align		4
.L_1:
        /*0004*/ 	.word	index@(_Z12write_outputPiS_S_S_S_S_S_ii)
        /*0008*/ 	.word	0x00000018


	//----- nvinfo : EIATTR_FRAME_SIZE
	.align		4
.L_2:
        /*000c*/ 	.byte	0x04, 0x11
        /*000e*/ 	.short	(.L_4 - .L_3)
	.align		4
.L_3:
        /*0010*/ 	.word	index@(_Z12write_outputPiS_S_S_S_S_S_ii)
        /*0014*/ 	.word	0x00000008


	//----- nvinfo : EIATTR_MIN_STACK_SIZE
	.align		4
.L_4:
        /*0018*/ 	.byte	0x04, 0x12
        /*001a*/ 	.short	(.L_6 - .L_5)
	.align		4
.L_5:
        /*001c*/ 	.word	index@(_Z12write_outputPiS_S_S_S_S_S_ii)
        /*0020*/ 	.word	0x00000008
.L_6:


//--------------------- .nv.compat                --------------------------
	.section	.nv.compat,"",@"SHT_CUDA_COMPAT_INFO"
	.align	4
        /*0000*/ 	.byte	0x02, 0x09, 0x00, 0x00, 0x02, 0x02, 0x01, 0x00, 0x02, 0x05, 0x05, 0x00, 0x03, 0x07, 0x01, 0x01
        /*0010*/ 	.byte	0x02, 0x03, 0x00, 0x00, 0x02, 0x06, 0x01, 0x00, 0x04, 0x0b, 0x08, 0x00, 0x09, 0x00, 0x00, 0x00
        /*0020*/ 	.byte	0x00, 0x00, 0x00, 0x00


//--------------------- .nv.info._Z12write_outputPiS_S_S_S_S_S_ii --------------------------
	.section	.nv.info._Z12write_outputPiS_S_S_S_S_S_ii,"",@"SHT_CUDA_INFO"
	.sectionflags	@""
	.align	4


	//----- nvinfo : EIATTR_CUDA_API_VERSION
	.align		4
        /*0000*/ 	.byte	0x04, 0x37
        /*0002*/ 	.short	(.L_8 - .L_7)
.L_7:
        /*0004*/ 	.word	0x00000082


	//----- nvinfo : EIATTR_KPARAM_INFO
	.align		4
.L_8:
        /*0008*/ 	.byte	0x04, 0x17
        /*000a*/ 	.short	(.L_10 - .L_9)
.L_9:
        /*000c*/ 	.word	0x00000000
        /*0010*/ 	.short	0x0008
        /*0012*/ 	.short	0x003c
        /*0014*/ 	.byte	0x00, 0xf0, 0x11, 0x00


	//----- nvinfo : EIATTR_KPARAM_INFO
	.align		4
.L_10:
        /*0018*/ 	.byte	0x04, 0x17
        /*001a*/ 	.short	(.L_12 - .L_11)
.L_11:
        /*001c*/ 	.word	0x00000000
        /*0020*/ 	.short	0x0007
        /*0022*/ 	.short	0x0038
        /*0024*/ 	.byte	0x00, 0xf0, 0x11, 0x00


	//----- nvinfo : EIATTR_KPARAM_INFO
	.align		4
.L_12:
        /*0028*/ 	.byte	0x04, 0x17
        /*002a*/ 	.short	(.L_14 - .L_13)
.L_13:
        /*002c*/ 	.word	0x00000000
        /*0030*/ 	.short	0x0006
        /*0032*/ 	.short	0x0030
        /*0034*/ 	.byte	0x00, 0xf5, 0x21, 0x00


	//----- nvinfo : EIATTR_KPARAM_INFO
	.align		4
.L_14:
        /*0038*/ 	.byte	0x04, 0x17
        /*003a*/ 	.short	(.L_16 - .L_15)
.L_15:
        /*003c*/ 	.word	0x00000000
        /*0040*/ 	.short	0x0005
        /*0042*/ 	.short	0x0028
        /*0044*/ 	.byte	0x00, 0xf5, 0x21, 0x00


	//----- nvinfo : EIATTR_KPARAM_INFO
	.align		4
.L_16:
        /*0048*/ 	.byte	0x04, 0x17
        /*004a*/ 	.short	(.L_18 - .L_17)
.L_17:
        /*004c*/ 	.word	0x00000000
        /*0050*/ 	.short	0x0004
        /*0052*/ 	.short	0x0020
        /*0054*/ 	.byte	0x00, 0xf5, 0x21, 0x00


	//----- nvinfo : EIATTR_KPARAM_INFO
	.align		4
.L_18:
        /*0058*/ 	.byte	0x04, 0x17
        /*005a*/ 	.short	(.L_20 - .L_19)
.L_19:
        /*005c*/ 	.word	0x00000000
        /*0060*/ 	.short	0x0003
        /*0062*/ 	.short	0x0018
        /*0064*/ 	.byte	0x00, 0xf5, 0x21, 0x00


	//----- nvinfo : EIATTR_KPARAM_INFO
	.align		4
.L_20:
        /*0068*/ 	.byte	0x04, 0x17
        /*006a*/ 	.short	(.L_22 - .L_21)
.L_21:
        /*006c*/ 	.word	0x00000000
        /*0070*/ 	.short	0x0002
        /*0072*/ 	.short	0x0010
        /*0074*/ 	.byte	0x00, 0xf5, 0x21, 0x00


	//----- nvinfo : EIATTR_KPARAM_INFO
	.align		4
.L_22:
        /*0078*/ 	.byte	0x04, 0x17
        /*007a*/ 	.short	(.L_24 - .L_23)
.L_23:
        /*007c*/ 	.word	0x00000000
        /*0080*/ 	.short	0x0001
        /*0082*/ 	.short	0x0008
        /*0084*/ 	.byte	0x00, 0xf5, 0x21, 0x00


	//----- nvinfo : EIATTR_KPARAM_INFO
	.align		4
.L_24:
        /*0088*/ 	.byte	0x04, 0x17
        /*008a*/ 	.short	(.L_26 - .L_25)
.L_25:
        /*008c*/ 	.word	0x00000000
        /*0090*/ 	.short	0x0000
        /*0092*/ 	.short	0x0000
        /*0094*/ 	.byte	0x00, 0xf5, 0x21, 0x00


	//----- nvinfo : EIATTR_SPARSE_MMA_MASK
	.align		4
.L_26:
        /*0098*/ 	.byte	0x03, 0x50
        /*009a*/ 	.short	0x0000


	//----- nvinfo : EIATTR_MAXREG_COUNT
	.align		4
        /*009c*/ 	.byte	0x03, 0x1b
        /*009e*/ 	.short	0x00ff


	//----- nvinfo : EIATTR_EXTERNS
	.align		4
        /*00a0*/ 	.byte	0x04, 0x0f
        /*00a2*/ 	.short	(.L_28 - .L_27)


	//   ....[0]....
	.align		4
.L_27:
        /*00a4*/ 	.word	index@(vprintf)


	//----- nvinfo : EIATTR_MERCURY_ISA_VERSION
	.align		4
.L_28:
        /*00a8*/ 	.byte	0x03, 0x5f
        /*00aa*/ 	.short	0x0101


	//----- nvinfo : EIATTR_INT_WARP_WIDE_INSTR_OFFSETS
	.align		4
        /*00ac*/ 	.byte	0x04, 0x31
        /*00ae*/ 	.short	(.L_30 - .L_29)


	//   ....[0]....
.L_29:
        /*00b0*/ 	.word	0x000000e0


	//   ....[1]....
        /*00b4*/ 	.word	0x000001b0


	//   ....[2]....
        /*00b8*/ 	.word	0x00000380


	//   ....[3]....
        /*00bc*/ 	.word	0x00000440


	//----- nvinfo : EIATTR_VRC_CTA_INIT_COUNT
	.align		4
.L_30:
        /*00c0*/ 	.byte	0x02, 0x4a
	.zero		1
	.zero		1


	//----- nvinfo : EIATTR_SYSCALL_OFFSETS
	.align		4
        /*00c4*/ 	.byte	0x04, 0x46
        /*00c6*/ 	.short	(.L_32 - .L_31)


	//   ....[0]....
.L_31:
        /*00c8*/ 	.word	0x00000340


	//----- nvinfo : EIATTR_EXIT_INSTR_OFFSETS
	.align		4
.L_32:
        /*00cc*/ 	.byte	0x04, 0x1c
        /*00ce*/ 	.short	(.L_34 - .L_33)


	//   ....[0]....
.L_33:
        /*00d0*/ 	.word	0x000000c0


	//   ....[1]....
        /*00d4*/ 	.word	0x00000350


	//   ....[2]....
        /*00d8*/ 	.word	0x000004e0


	//   ....[3]....
        /*00dc*/ 	.word	0x00000670


	//----- nvinfo : EIATTR_CRS_STACK_SIZE
	.align		4
.L_34:
        /*00e0*/ 	.byte	0x04, 0x1e
        /*00e2*/ 	.short	(.L_36 - .L_35)
.L_35:
        /*00e4*/ 	.word	0x00000000


	//----- nvinfo : EIATTR_CBANK_PARAM_SIZE
	.align		4
.L_36:
        /*00e8*/ 	.byte	0x03, 0x19
        /*00ea*/ 	.short	0x0040


	//----- nvinfo : EIATTR_PARAM_CBANK
	.align		4
        /*00ec*/ 	.byte	0x04, 0x0a
        /*00ee*/ 	.short	(.L_38 - .L_37)
	.align		4
.L_37:
        /*00f0*/ 	.word	index@(.nv.constant0._Z12write_outputPiS_S_S_S_S_S_ii)
        /*00f4*/ 	.short	0x0380
        /*00f6*/ 	.short	0x0040


	//----- nvinfo : EIATTR_SW_WAR
	.align		4
.L_38:
        /*00f8*/ 	.byte	0x04, 0x36
        /*00fa*/ 	.short	(.L_40 - .L_39)
.L_39:
        /*00fc*/ 	.word	0x00000008
.L_40:


//--------------------- .nv.callgraph             --------------------------
	.section	.nv.callgraph,"",@"SHT_CUDA_CALLGRAPH"
	.align	4
	.sectionentsize	8
	.align		4
        /*0000*/ 	.word	0x00000000
	.align		4
        /*0004*/ 	.word	0xffffffff
	.align		4
        /*0008*/ 	.word	index@(_Z12write_outputPiS_S_S_S_S_S_ii)
	.align		4
        /*000c*/ 	.word	index@(vprintf)
	.align		4
        /*0010*/ 	.word	0x00000000
	.align		4
        /*0014*/ 	.word	0xfffffffe
	.align		4
        /*0018*/ 	.word	0x00000000
	.align		4
        /*001c*/ 	.word	0xfffffffd
	.align		4
        /*0020*/ 	.word	0x00000000
	.align		4
        /*0024*/ 	.word	0xfffffffc


//--------------------- .nv.constant4             --------------------------
	.section	.nv.constant4,"a",@progbits
	.align	8
	.align		8
.nv.constant4:
        /*0000*/ 	.dword	vprintf
	.align		8
        /*0008*/ 	.dword	$str


//--------------------- .text._Z12write_outputPiS_S_S_S_S_S_ii --------------------------
	.section	.text._Z12write_outputPiS_S_S_S_S_S_ii,"ax",@progbits
	.align	128
        .global         _Z12write_outputPiS_S_S_S_S_S_ii
        .type           _Z12write_outputPiS_S_S_S_S_S_ii,@function
        .size           _Z12write_outputPiS_S_S_S_S_S_ii,(.L_x_4 - _Z12write_outputPiS_S_S_S_S_S_ii)
        .other          _Z12write_outputPiS_S_S_S_S_S_ii,@"STO_CUDA_ENTRY STV_DEFAULT"
_Z12write_outputPiS_S_S_S_S_S_ii:
.text._Z12write_outputPiS_S_S_S_S_S_ii:
[----:B------:R-:W0:Y:S01]  /*0000*/  LDC R1, c[0x0][0x37c] ;  /* 0x0000df00ff017b82 */ /* 0x000e220000000800 */
[----:B------:R-:W1:Y:S01]  /*0010*/  S2R R3, SR_TID.X ;  /* 0x0000000000037919 */ /* 0x000e620000002100 */
[----:B------:R-:W2:Y:S06]  /*0020*/  LDCU UR5, c[0x0][0x2fc] ;  /* 0x00005f80ff0577ac */ /* 0x000eac0008000800 */
[----:B------:R-:W1:Y:S01]  /*0030*/  S2UR UR6, SR_CTAID.X ;  /* 0x00000000000679c3 */ /* 0x000e620000002500 */
[----:B0-----:R-:W-:Y:S01]  /*0040*/  VIADD R1, R1, 0xfffffff8 ;  /* 0xfffffff801017836 */ /* 0x001fe20000000000 */
[----:B------:R-:W0:Y:S01]  /*0050*/  LDCU UR7, c[0x0][0x3bc] ;  /* 0x00007780ff0777ac */ /* 0x000e220008000800 */
[----:B------:R-:W3:Y:S05]  /*0060*/  LDCU UR4, c[0x0][0x2f8] ;  /* 0x00005f00ff0477ac */ /* 0x000eea0008000800 */
[----:B------:R-:W1:Y:S01]  /*0070*/  LDC R0, c[0x0][0x360] ;  /* 0x0000d800ff007b82 */ /* 0x000e620000000800 */
[----:B---3--:R-:W-:-:S05]  /*0080*/  IADD3 R6, P1, PT, R1, UR4, RZ ;  /* 0x0000000401067c10 */ /* 0x008fca000ff3e0ff */
[----:B--2---:R-:W-:Y:S02]  /*0090*/  IMAD.X R7, RZ, RZ, UR5, P1 ;  /* 0x00000005ff077e24 */ /* 0x004fe400088e06ff */
[----:B-1----:R-:W-:-:S05]  /*00a0*/  IMAD R0, R0, UR6, R3 ;  /* 0x0000000600007c24 */ /* 0x002fca000f8e0203 */
[----:B0-----:R-:W-:-:S13]  /*00b0*/  ISETP.GE.AND P0, PT, R0, UR7, PT ;  /* 0x0000000700007c0c */ /* 0x001fda000bf06270 */
[----:B------:R-:W-:Y:S05]  /*00c0*/  @P0 EXIT ;  /* 0x000000000000094d */ /* 0x000fea0003800000 */
[----:B------:R-:W0:Y:S01]  /*00d0*/  S2R R9, SR_LANEID ;  /* 0x0000000000097919 */ /* 0x000e220000000000 */
[----:B------:R-:W-:Y:S01]  /*00e0*/  VOTEU.ANY UR4, UPT, PT ;  /* 0x0000000000047886 */ /* 0x000fe200038e0100 */
[----:B------:R-:W1:Y:S01]  /*00f0*/  LDC.64 R2, c[0x0][0x398] ;  /* 0x0000e600ff027b82 */ /* 0x000e620000000a00 */
[----:B------:R-:W0:Y:S01]  /*0100*/  FLO.U32 R4, UR4 ;  /* 0x0000000400047d00 */ /* 0x000e2200080e0000 */
[----:B------:R-:W1:Y:S01]  /*0110*/  LDCU.64 UR36, c[0x0][0x358] ;  /* 0x00006b00ff2477ac */ /* 0x000e620008000a00 */
[----:B------:R-:W2:Y:S01]  /*0120*/  S2R R8, SR_LTMASK ;  /* 0x0000000000087919 */ /* 0x000ea20000003900 */
[----:B------:R-:W3:Y:S05]  /*0130*/  LDCU UR39, c[0x0][0x3b8] ;  /* 0x00007700ff2777ac */ /* 0x000eea0008000800 */
[----:B------:R-:W1:Y:S01]  /*0140*/  POPC R5, UR4 ;  /* 0x0000000400057d09 */ /* 0x000e620008000000 */
[----:B0-----:R-:W-:-:S13]  /*0150*/  ISETP.EQ.U32.AND P0, PT, R4, R9, PT ;  /* 0x000000090400720c */ /* 0x001fda0003f02070 */
[----:B-1----:R-:W4:Y:S01]  /*0160*/  @P0 ATOMG.E.ADD.STRONG.GPU PT, R5, desc[UR36][R2.64], R5 ;  /* 0x80000005020509a8 */ /* 0x002f2200081ef124 */
[----:B--2---:R-:W-:Y:S01]  /*0170*/  LOP3.LUT R10, R8, UR4, RZ, 0xc0, !PT ;  /* 0x00000004080a7c12 */ /* 0x004fe2000f8ec0ff */
[----:B---3--:R-:W-:-:S03]  /*0180*/  ULEA.HI UR4, UR39, UR39, URZ, 0x1 ;  /* 0x0000002727047291 */ /* 0x008fc6000f8f08ff */
[----:B------:R-:W0:Y:S01]  /*0190*/  POPC R11, R10 ;  /* 0x0000000a000b7309 */ /* 0x000e220000000000 */
[----:B------:R-:W-:Y:S01]  /*01a0*/  USHF.R.S32.HI UR38, URZ, 0x1, UR4 ;  /* 0x00000001ff267899 */ /* 0x000fe20008011404 */
[----:B----4-:R-:W0:Y:S02]  /*01b0*/  SHFL.IDX PT, R0, R5, R4, 0x1f ;  /* 0x00001f0405007589 */ /* 0x010e2400000e0000 */
[----:B0-----:R-:W-:-:S05]  /*01c0*/  IMAD.IADD R0, R0, 0x1, R11 ;  /* 0x0000000100007824 */ /* 0x001fca00078e020b */
[----:B------:R-:W-:-:S13]  /*01d0*/  ISETP.GE.AND P0, PT, R0, UR38, PT ;  /* 0x0000002600007c0c */ /* 0x000fda000bf06270 */
[----:B------:R-:W-:Y:S05]  /*01e0*/  @P0 BRA `(.L_x_0) ;  /* 0x00000000005c0947 */ /* 0x000fea0003800000 */
[----:B------:R-:W0:Y:S08]  /*01f0*/  LDC.64 R4, c[0x0][0x3a8] ;  /* 0x0000ea00ff047b82 */ /* 0x000e300000000a00 */
[----:B------:R-:W1:Y:S08]  /*0200*/  LDC.64 R12, c[0x0][0x3a0] ;  /* 0x0000e800ff0c7b82 */ /* 0x000e700000000a00 */
[----:B------:R-:W2:Y:S01]  /*0210*/  LDC.64 R2, c[0x0][0x380] ;  /* 0x0000e000ff027b82 */ /* 0x000ea20000000a00 */
[----:B------:R-:W-:Y:S01]  /*0220*/  MOV R10, 0x0 ;  /* 0x00000000000a7802 */ /* 0x000fe20000000f00 */
[----:B------:R-:W3:Y:S01]  /*0230*/  LDCU.64 UR4, c[0x4][0x8] ;  /* 0x01000100ff0477ac */ /* 0x000ee20008000a00 */
[----:B0-----:R-:W4:Y:S04]  /*0240*/  LDG.E R4, desc[UR36][R4.64] ;  /* 0x0000002404047981 */ /* 0x001f28000c1e1900 */
[----:B-1----:R-:W5:Y:S01]  /*0250*/  LDG.E R13, desc[UR36][R12.64] ;  /* 0x000000240c0d7981 */ /* 0x002f62000c1e1900 */
[----:B----4-:R-:W-:-:S05]  /*0260*/  IMAD R8, R4, UR39, RZ ;  /* 0x0000002704087c24 */ /* 0x010fca000f8e02ff */
[----:B------:R-:W-:Y:S01]  /*0270*/  LEA.HI R8, R8, R8, RZ, 0x1 ;  /* 0x0000000808087211 */ /* 0x000fe200078f08ff */
[----:B-----5:R-:W-:-:S05]  /*0280*/  IMAD.IADD R11, R0, 0x1, R13 ;  /* 0x00000001000b7824 */ /* 0x020fca00078e020d */
[----:B------:R-:W-:-:S05]  /*0290*/  LEA.HI.SX32 R9, R8, R11, 0x1f ;  /* 0x0000000b08097211 */ /* 0x000fca00078ffaff */
[----:B--2---:R-:W-:Y:S02]  /*02a0*/  IMAD.WIDE R2, R9, 0x4, R2 ;  /* 0x0000000409027825 */ /* 0x004fe400078e0202 */
[----:B------:R-:W0:Y:S04]  /*02b0*/  LDC.64 R8, c[0x0][0x390] ;  /* 0x0000e400ff087b82 */ /* 0x000e280000000a00 */
[----:B------:R-:W2:Y:S01]  /*02c0*/  LDG.E R2, desc[UR36][R2.64] ;  /* 0x0000002402027981 */ /* 0x000ea2000c1e1900 */
[----:B---3--:R-:W-:Y:S02]  /*02d0*/  IMAD.U32 R4, RZ, RZ, UR4 ;  /* 0x00000004ff047e24 */ /* 0x008fe4000f8e00ff */
[----:B------:R-:W-:Y:S01]  /*02e0*/  IMAD.U32 R5, RZ, RZ, UR5 ;  /* 0x00000005ff057e24 */ /* 0x000fe2000f8e00ff */
[----:B------:R1:W-:Y:S01]  /*02f0*/  STL [R1], R0 ;  /* 0x0000000001007387 */ /* 0x0003e20000100800 */
[----:B0-----:R-:W-:-:S02]  /*0300*/  IMAD.WIDE R8, R11, 0x4, R8 ;  /* 0x000000040b087825 */ /* 0x001fc400078e0208 */
[----:B------:R-:W0:Y:S03]  /*0310*/  LDC.64 R10, c[0x4][R10] ;  /* 0x010000000a0a7b82 */ /* 0x000e260000000a00 */
[----:B0-2---:R1:W-:Y:S02]  /*0320*/  STG.E desc[UR36][R8.64], R2 ;  /* 0x0000000208007986 */ /* 0x0053e4000c101924 */
[----:B------:R-:W-:-:S07]  /*0330*/  LEPC R20, `(.L_x_1) ;  /* 0x000000001014794e */ /* 0x000fce0000000000 */
[----:B-1----:R-:W-:Y:S05]  /*0340*/  CALL.ABS.NOINC R10 ;  /* 0x000000000a007343 */ /* 0x002fea0003c00000 */
.L_x_1:
[----:B------:R-:W-:Y:S05]  /*0350*/  EXIT ;  /* 0x000000000000794d */ /* 0x000fea0003800000 */
.L_x_0:
[----:B------:R-:W-:-:S13]  /*0360*/  ISETP.NE.AND P0, PT, R0, UR38, PT ;  /* 0x0000002600007c0c */ /* 0x000fda000bf05270 */
[----:B------:R-:W-:Y:S05]  /*0370*/  @!P0 BRA `(.L_x_2) ;  /* 0x00000000005c8947 */ /* 0x000fea0003800000 */
[----:B------:R-:W-:Y:S01]  /*0380*/  VOTEU.ANY UR4, UPT, PT ;  /* 0x0000000000047886 */ /* 0x000fe200038e0100 */
[----:B------:R-:W0:Y:S01]  /*0390*/  LDC.64 R4, c[0x0][0x3a8] ;  /* 0x0000ea00ff047b82 */ /* 0x000e220000000a00 */
[----:B------:R-:W1:Y:S07]  /*03a0*/  FLO.U32 R10, UR4 ;  /* 0x00000004000a7d00 */ /* 0x000e6e00080e0000 */
[----:B------:R-:W2:Y:S01]  /*03b0*/  LDC.64 R6, c[0x0][0x3a0] ;  /* 0x0000e800ff067b82 */ /* 0x000ea20000000a00 */
[----:B------:R-:W3:Y:S01]  /*03c0*/  POPC R15, UR4 ;  /* 0x00000004000f7d09 */ /* 0x000ee20008000000 */
[----:B-1----:R-:W-:-:S13]  /*03d0*/  ISETP.EQ.U32.AND P0, PT, R10, R9, PT ;  /* 0x000000090a00720c */ /* 0x002fda0003f02070 */
[----:B---3--:R-:W3:Y:S04]  /*03e0*/  @P0 ATOMG.E.ADD.STRONG.GPU PT, R15, desc[UR36][R2.64], R15 ;  /* 0x8000000f020f09a8 */ /* 0x008ee800081ef124 */
[----:B0-----:R-:W4:Y:S04]  /*03f0*/  LDG.E R4, desc[UR36][R4.64] ;  /* 0x0000002404047981 */ /* 0x001f28000c1e1900 */
[----:B--2---:R-:W2:Y:S01]  /*0400*/  LDG.E R6, desc[UR36][R6.64] ;  /* 0x0000002406067981 */ /* 0x004ea2000c1e1900 */
[----:B------:R-:W-:Y:S02]  /*0410*/  LOP3.LUT R12, R8, UR4, RZ, 0xc0, !PT ;  /* 0x00000004080c7c12 */ /* 0x000fe4000f8ec0ff */
[----:B------:R-:W0:Y:S04]  /*0420*/  LDC.64 R8, c[0x0][0x380] ;  /* 0x0000e000ff087b82 */ /* 0x000e280000000a00 */
[----:B------:R-:W2:Y:S01]  /*0430*/  POPC R12, R12 ;  /* 0x0000000c000c7309 */ /* 0x000ea20000000000 */
[----:B---3--:R-:W2:Y:S01]  /*0440*/  SHFL.IDX PT, R11, R15, R10, 0x1f ;  /* 0x00001f0a0f0b7589 */ /* 0x008ea200000e0000 */
[----:B----4-:R-:W-:-:S02]  /*0450*/  IMAD R0, R4, UR39, RZ ;  /* 0x0000002704007c24 */ /* 0x010fc4000f8e02ff */
[----:B------:R-:W1:Y:S03]  /*0460*/  LDC.64 R4, c[0x0][0x390] ;  /* 0x0000e400ff047b82 */ /* 0x000e660000000a00 */
[----:B------:R-:W-:Y:S02]  /*0470*/  LEA.HI R0, R0, R0, RZ, 0x1 ;  /* 0x0000000000007211 */ /* 0x000fe400078f08ff */
[----:B--2---:R-:W-:-:S04]  /*0480*/  IADD3 R11, PT, PT, R6, R11, R12 ;  /* 0x0000000b060b7210 */ /* 0x004fc80007ffe00c */
[----:B------:R-:W-:-:S05]  /*0490*/  LEA.HI.SX32 R13, R0, R11, 0x1f ;  /* 0x0000000b000d7211 */ /* 0x000fca00078ffaff */
[----:B0-----:R-:W-:-:S06]  /*04a0*/  IMAD.WIDE R2, R13, 0x4, R8 ;  /* 0x000000040d027825 */ /* 0x001fcc00078e0208 */
[----:B------:R-:W2:Y:S01]  /*04b0*/  LDG.E R3, desc[UR36][R2.64] ;  /* 0x0000002402037981 */ /* 0x000ea2000c1e1900 */
[----:B-1----:R-:W-:-:S05]  /*04c0*/  IMAD.WIDE R4, R11, 0x4, R4 ;  /* 0x000000040b047825 */ /* 0x002fca00078e0204 */
[----:B--2---:R-:W-:Y:S01]  /*04d0*/  STG.E desc[UR36][R4.64], R3 ;  /* 0x0000000304007986 */ /* 0x004fe2000c101924 */
[----:B------:R-:W-:Y:S05]  /*04e0*/  EXIT ;  /* 0x000000000000794d */ /* 0x000fea0003800000 */
.L_x_2:
[----:B------:R-:W0:Y:S01]  /*04f0*/  LDC.64 R4, c[0x0][0x3b0] ;  /* 0x0000ec00ff047b82 */ /* 0x000e220000000a00 */
[----:B------:R-:W-:-:S07]  /*0500*/  IMAD.MOV.U32 R17, RZ, RZ, 0x1 ;  /* 0x00000001ff117424 */ /* 0x000fce00078e00ff */
[----:B------:R-:W1:Y:S01]  /*0510*/  LDC.64 R8, c[0x0][0x3a8] ;  /* 0x0000ea00ff087b82 */ /* 0x000e620000000a00 */
[----:B0-----:R0:W-:Y:S04]  /*0520*/  STG.E desc[UR36][R4.64], R17 ;  /* 0x0000001104007986 */ /* 0x0011e8000c101924 */
[----:B-1----:R-:W2:Y:S03]  /*0530*/  LDG.E R6, desc[UR36][R8.64] ;  /* 0x0000002408067981 */ /* 0x002ea6000c1e1900 */
[----:B------:R-:W1:Y:S08]  /*0540*/  LDC.64 R10, c[0x0][0x3a0] ;  /* 0x0000e800ff0a7b82 */ /* 0x000e700000000a00 */
[----:B0-----:R-:W0:Y:S01]  /*0550*/  LDC.64 R4, c[0x0][0x380] ;  /* 0x0000e000ff047b82 */ /* 0x001e220000000a00 */
[----:B--2---:R-:W-:-:S05]  /*0560*/  VIADD R7, R6, 0x1 ;  /* 0x0000000106077836 */ /* 0x004fca0000000000 */
[----:B------:R2:W-:Y:S04]  /*0570*/  STG.E desc[UR36][R8.64], R7 ;  /* 0x0000000708007986 */ /* 0x0005e8000c101924 */
[----:B-1----:R-:W3:Y:S02]  /*0580*/  LDG.E R6, desc[UR36][R10.64] ;  /* 0x000000240a067981 */ /* 0x002ee4000c1e1900 */
[----:B---3--:R-:W-:-:S04]  /*0590*/  ISETP.NE.AND P0, PT, R6, RZ, PT ;  /* 0x000000ff0600720c */ /* 0x008fc80003f05270 */
[----:B------:R-:W-:-:S05]  /*05a0*/  SEL R13, R0, RZ, !P0 ;  /* 0x000000ff000d7207 */ /* 0x000fca0004000000 */
[----:B------:R-:W-:Y:S04]  /*05b0*/  STG.E desc[UR36][R10.64], R13 ;  /* 0x0000000d0a007986 */ /* 0x000fe8000c101924 */
[----:B------:R-:W-:Y:S04]  /*05c0*/  STG.E desc[UR36][R2.64], R17 ;  /* 0x0000001102007986 */ /* 0x000fe8000c101924 */
[----:B------:R-:W3:Y:S04]  /*05d0*/  LDG.E R0, desc[UR36][R8.64] ;  /* 0x0000002408007981 */ /* 0x000ee8000c1e1900 */
[----:B------:R-:W2:Y:S01]  /*05e0*/  LDG.E R15, desc[UR36][R10.64] ;  /* 0x000000240a0f7981 */ /* 0x000ea2000c1e1900 */
[----:B---3--:R-:W-:-:S05]  /*05f0*/  IMAD R0, R0, UR39, RZ ;  /* 0x0000002700007c24 */ /* 0x008fca000f8e02ff */
[----:B------:R-:W-:-:S04]  /*0600*/  LEA.HI R0, R0, R0, RZ, 0x1 ;  /* 0x0000000000007211 */ /* 0x000fc800078f08ff */
[----:B--2---:R-:W-:-:S05]  /*0610*/  LEA.HI.SX32 R7, R0, R15, 0x1f ;  /* 0x0000000f00077211 */ /* 0x004fca00078ffaff */
[----:B0-----:R-:W-:Y:S02]  /*0620*/  IMAD.WIDE R4, R7, 0x4, R4 ;  /* 0x0000000407047825 */ /* 0x001fe400078e0204 */
[----:B------:R-:W0:Y:S04]  /*0630*/  LDC.64 R6, c[0x0][0x390] ;  /* 0x0000e400ff067b82 */ /* 0x000e280000000a00 */
[----:B------:R-:W2:Y:S01]  /*0640*/  LDG.E R5, desc[UR36][R4.64] ;  /* 0x0000002404057981 */ /* 0x000ea2000c1e1900 */
[----:B0-----:R-:W-:-:S05]  /*0650*/  IMAD.WIDE R6, R15, 0x4, R6 ;  /* 0x000000040f067825 */ /* 0x001fca00078e0206 */
[----:B--2---:R-:W-:Y:S01]  /*0660*/  STG.E desc[UR36][R6.64], R5 ;  /* 0x0000000506007986 */ /* 0x004fe2000c101924 */
[----:B------:R-:W-:Y:S05]  /*0670*/  EXIT ;  /* 0x000000000000794d */ /* 0x000fea0003800000 */
.L_x_3:
[----:B------:R-:W-:-:S00]  /*0680*/  BRA `(.L_x_3) ;  /* 0xfffffffc00fc7947 */ /* 0x000fc0000383ffff */
[----:B------:R-:W-:-:S00]  /*0690*/  NOP ;  /* 0x0000000000007918 */ /* 0x000fc00000000000 */
        /* <DEDUP_REMOVED lines=14> */
.L_x_4:


//--------------------- .nv.global.init           --------------------------
	.section	.nv.global.init,"aw",@progbits
.nv.global.init:
	.type		$str,@object
	.size		$str,(.L_0 - $str)
$str:
        /*0000*/ 	.byte	0x69, 0x6e, 0x73, 0x69, 0x64, 0x65, 0x20, 0x74, 0x68, 0x65, 0x20, 0x6b, 0x65, 0x72, 0x6e, 0x65
        /*0010*/ 	.byte	0x6c, 0x20, 0x25, 0x64, 0x0a, 0x00
.L_0:


//--------------------- .nv.shared.reserved.0     --------------------------
	.section	.nv.shared.reserved.0,"aw",@nobits
	.weak		__nv_reservedSMEM_offset_0_alias
	.size		__nv_reservedSMEM_offset_0_alias, 0, 64
	.other		__nv_reservedSMEM_offset_0_alias,@"STO_CUDA_RESERVED_SHARED STV_DEFAULT"
__nv_reservedSMEM_offset_0_alias:
	.zero		0
	.zero		64


//--------------------- .nv.constant0._Z12write_outputPiS_S_S_S_S_S_ii --------------------------
	.section	.nv.constant0._Z12write_outputPiS_S_S_S_S_S_ii,"a",@progbits
	.sectionflags	@""
	.align	4
.nv.constant0._Z12write_outputPiS_S_S_S_S_S_ii:
	.zero		960


//--------------------- SYMBOLS --------------------------

	.type		.nv.reservedSmem.offset0,@object
	.size		.nv.reservedSmem.offset0,0x4
	.type		vprintf,@function
